//
// Generated by NVIDIA NVVM Compiler
//
// Compiler Build ID: CL-36424714
// Cuda compilation tools, release 13.0, V13.0.88
// Based on NVVM 20.0.0
//

.version 9.0
.target sm_100
.address_size 64

	// .globl	_Z19convolution2DKernelPfS_S_iii

.visible .entry _Z19convolution2DKernelPfS_S_iii(
	.param .u64 .ptr .align 1 _Z19convolution2DKernelPfS_S_iii_param_0,
	.param .u64 .ptr .align 1 _Z19convolution2DKernelPfS_S_iii_param_1,
	.param .u64 .ptr .align 1 _Z19convolution2DKernelPfS_S_iii_param_2,
	.param .u32 _Z19convolution2DKernelPfS_S_iii_param_3,
	.param .u32 _Z19convolution2DKernelPfS_S_iii_param_4,
	.param .u32 _Z19convolution2DKernelPfS_S_iii_param_5
)
{
	.reg .pred 	%p<7>;
	.reg .b32 	%r<85>;
	.reg .b32 	%f<28>;
	.reg .b64 	%rd<30>;

	ld.param.u32 	%r36, [_Z19convolution2DKernelPfS_S_iii_param_3];
	ld.param.u32 	%r39, [_Z19convolution2DKernelPfS_S_iii_param_4];
	ld.param.u32 	%r38, [_Z19convolution2DKernelPfS_S_iii_param_5];
	mov.u32 	%r40, %ctaid.x;
	mov.u32 	%r41, %ntid.x;
	mov.u32 	%r42, %tid.x;
	mad.lo.s32 	%r1, %r40, %r41, %r42;
	mov.u32 	%r43, %ctaid.y;
	mov.u32 	%r44, %ntid.y;
	mov.u32 	%r45, %tid.y;
	mad.lo.s32 	%r46, %r43, %r44, %r45;
	setp.ge.s32 	%p1, %r1, %r36;
	setp.ge.s32 	%p2, %r46, %r39;
	or.pred  	%p3, %p1, %p2;
	setp.lt.s32 	%p4, %r38, 1;
	or.pred  	%p5, %p3, %p4;
	@%p5 bra 	$L__BB0_3;
	mad.lo.s32 	%r47, %r36, %r46, %r1;
	mul.lo.s32 	%r75, %r47, %r38;
	add.s32 	%r48, %r36, -1;
	add.s32 	%r49, %r39, -1;
	max.s32 	%r50, %r1, 1;
	add.s32 	%r51, %r50, -1;
	max.u32 	%r52, %r46, 1;
	add.s32 	%r53, %r52, -1;
	mul.lo.s32 	%r54, %r53, %r36;
	add.s32 	%r55, %r51, %r54;
	mul.lo.s32 	%r76, %r55, %r38;
	min.s32 	%r56, %r1, %r48;
	max.s32 	%r57, %r56, 0;
	add.s32 	%r58, %r57, %r54;
	mul.lo.s32 	%r77, %r58, %r38;
	add.s32 	%r59, %r1, 1;
	min.s32 	%r60, %r59, %r48;
	max.s32 	%r61, %r60, 0;
	add.s32 	%r62, %r61, %r54;
	mul.lo.s32 	%r78, %r62, %r38;
	min.u32 	%r63, %r46, %r49;
	mul.lo.s32 	%r64, %r63, %r36;
	add.s32 	%r65, %r51, %r64;
	mul.lo.s32 	%r79, %r65, %r38;
	add.s32 	%r66, %r57, %r64;
	add.s32 	%r67, %r46, 1;
	min.u32 	%r68, %r67, %r49;
	mul.lo.s32 	%r69, %r68, %r36;
	add.s32 	%r70, %r51, %r69;
	mul.lo.s32 	%r82, %r70, %r38;
	add.s32 	%r71, %r61, %r69;
	mul.lo.s32 	%r84, %r38, %r71;
	add.s32 	%r72, %r57, %r69;
	mul.lo.s32 	%r83, %r38, %r72;
	add.s32 	%r73, %r61, %r64;
	mul.lo.s32 	%r81, %r38, %r73;
	mul.lo.s32 	%r80, %r38, %r66;
	neg.s32 	%r74, %r38;
$L__BB0_2:
	ld.param.u64 	%rd29, [_Z19convolution2DKernelPfS_S_iii_param_2];
	ld.param.u64 	%rd28, [_Z19convolution2DKernelPfS_S_iii_param_1];
	ld.param.u64 	%rd27, [_Z19convolution2DKernelPfS_S_iii_param_0];
	mul.wide.s32 	%rd4, %r84, 4;
	cvta.to.global.u64 	%rd5, %rd27;
	add.s64 	%rd6, %rd5, %rd4;
	mul.wide.s32 	%rd7, %r83, 4;
	add.s64 	%rd8, %rd5, %rd7;
	mul.wide.s32 	%rd9, %r82, 4;
	add.s64 	%rd10, %rd5, %rd9;
	mul.wide.s32 	%rd11, %r81, 4;
	add.s64 	%rd12, %rd5, %rd11;
	mul.wide.s32 	%rd13, %r80, 4;
	add.s64 	%rd14, %rd5, %rd13;
	mul.wide.s32 	%rd15, %r79, 4;
	add.s64 	%rd16, %rd5, %rd15;
	mul.wide.s32 	%rd17, %r78, 4;
	add.s64 	%rd18, %rd5, %rd17;
	mul.wide.s32 	%rd19, %r77, 4;
	add.s64 	%rd20, %rd5, %rd19;
	mul.wide.s32 	%rd21, %r76, 4;
	add.s64 	%rd22, %rd5, %rd21;
	mul.wide.s32 	%rd23, %r75, 4;
	cvta.to.global.u64 	%rd24, %rd28;
	add.s64 	%rd25, %rd24, %rd23;
	cvta.to.global.u64 	%rd26, %rd29;
	ld.global.f32 	%f1, [%rd26];
	ld.global.f32 	%f2, [%rd22];
	fma.rn.f32 	%f3, %f1, %f2, 0f00000000;
	ld.global.f32 	%f4, [%rd26+4];
	ld.global.f32 	%f5, [%rd20];
	fma.rn.f32 	%f6, %f4, %f5, %f3;
	ld.global.f32 	%f7, [%rd26+8];
	ld.global.f32 	%f8, [%rd18];
	fma.rn.f32 	%f9, %f7, %f8, %f6;
	ld.global.f32 	%f10, [%rd26+12];
	ld.global.f32 	%f11, [%rd16];
	fma.rn.f32 	%f12, %f10, %f11, %f9;
	ld.global.f32 	%f13, [%rd26+16];
	ld.global.f32 	%f14, [%rd14];
	fma.rn.f32 	%f15, %f13, %f14, %f12;
	ld.global.f32 	%f16, [%rd26+20];
	ld.global.f32 	%f17, [%rd12];
	fma.rn.f32 	%f18, %f16, %f17, %f15;
	ld.global.f32 	%f19, [%rd26+24];
	ld.global.f32 	%f20, [%rd10];
	fma.rn.f32 	%f21, %f19, %f20, %f18;
	ld.global.f32 	%f22, [%rd26+28];
	ld.global.f32 	%f23, [%rd8];
	fma.rn.f32 	%f24, %f22, %f23, %f21;
	ld.global.f32 	%f25, [%rd26+32];
	ld.global.f32 	%f26, [%rd6];
	fma.rn.f32 	%f27, %f25, %f26, %f24;
	st.global.f32 	[%rd25], %f27;
	add.s32 	%r84, %r84, 1;
	add.s32 	%r83, %r83, 1;
	add.s32 	%r82, %r82, 1;
	add.s32 	%r81, %r81, 1;
	add.s32 	%r80, %r80, 1;
	add.s32 	%r79, %r79, 1;
	add.s32 	%r78, %r78, 1;
	add.s32 	%r77, %r77, 1;
	add.s32 	%r76, %r76, 1;
	add.s32 	%r75, %r75, 1;
	add.s32 	%r74, %r74, 1;
	setp.ne.s32 	%p6, %r74, 0;
	@%p6 bra 	$L__BB0_2;
$L__BB0_3:
	ret;

}


// ===== COMPILED SASS (sm_100) =====

	.target	sm_100

	.elftype	@"ET_EXEC"


//--------------------- .note.nv.tkinfo           --------------------------
	.section	.note.nv.tkinfo,"",@"SHT_NOTE"
	.sectionflags	@"SHF_NOTE_NV_TKINFO"
	.tkinfo
        /*0018*/ 	.word	0x00000002
        /*0030*/ 	.string	""
        /*0030*/ 	.string	"ptxas"
        /*0030*/ 	.string	"Cuda compilation tools, release 13.0, V13.0.88"
        /*0030*/ 	.string	"Build cuda_13.0.r13.0/compiler.36424714_0"
        /*0030*/ 	.string	"-arch sm_100 -m 64 "



//--------------------- .note.nv.cuinfo           --------------------------
	.section	.note.nv.cuinfo,"",@"SHT_NOTE"
	.sectionflags	@"SHF_NOTE_NV_CUINFO"
        /*0018*/ 	.short	0x0002
        /*001a*/ 	.short	0x0064
        /*001c*/ 	.short	0x0082
	.zero		2


//--------------------- .nv.info                  --------------------------
	.section	.nv.info,"",@"SHT_CUDA_INFO"
	.align	4


	//----- nvinfo : EIATTR_REGCOUNT
	.align		4
        /*0000*/ 	.byte	0x04, 0x2f
        /*0002*/ 	.short	(.L_1 - .L_0)
	.align		4
.L_0:
        /*0004*/ 	.word	index@(_Z19convolution2DKernelPfS_S_iii)
        /*0008*/ 	.word	0x00000020


	//----- nvinfo : EIATTR_FRAME_SIZE
	.align		4
.L_1:
        /*000c*/ 	.byte	0x04, 0x11
        /*000e*/ 	.short	(.L_3 - .L_2)
	.align		4
.L_2:
        /*0010*/ 	.word	index@(_Z19convolution2DKernelPfS_S_iii)
        /*0014*/ 	.word	0x00000000


	//----- nvinfo : EIATTR_MIN_STACK_SIZE
	.align		4
.L_3:
        /*0018*/ 	.byte	0x04, 0x12
        /*001a*/ 	.short	(.L_5 - .L_4)
	.align		4
.L_4:
        /*001c*/ 	.word	index@(_Z19convolution2DKernelPfS_S_iii)
        /*0020*/ 	.word	0x00000000
.L_5:


//--------------------- .nv.compat                --------------------------
	.section	.nv.compat,"",@"SHT_CUDA_COMPAT_INFO"
	.align	4
        /*0000*/ 	.byte	0x02, 0x09, 0x00, 0x00, 0x02, 0x02, 0x01, 0x00, 0x02, 0x05, 0x05, 0x00, 0x03, 0x07, 0x01, 0x01
        /*0010*/ 	.byte	0x02, 0x03, 0x00, 0x00, 0x02, 0x06, 0x01, 0x00, 0x04, 0x0b, 0x08, 0x00, 0x09, 0x00, 0x00, 0x00
        /*0020*/ 	.byte	0x00, 0x00, 0x00, 0x00


//--------------------- .nv.info._Z19convolution2DKernelPfS_S_iii --------------------------
	.section	.nv.info._Z19convolution2DKernelPfS_S_iii,"",@"SHT_CUDA_INFO"
	.sectionflags	@""
	.align	4


	//----- nvinfo : EIATTR_CUDA_API_VERSION
	.align		4
        /*0000*/ 	.byte	0x04, 0x37
        /*0002*/ 	.short	(.L_7 - .L_6)
.L_6:
        /*0004*/ 	.word	0x00000082


	//----- nvinfo : EIATTR_KPARAM_INFO
	.align		4
.L_7:
        /*0008*/ 	.byte	0x04, 0x17
        /*000a*/ 	.short	(.L_9 - .L_8)
.L_8:
        /*000c*/ 	.word	0x00000000
        /*0010*/ 	.short	0x0005
        /*0012*/ 	.short	0x0020
        /*0014*/ 	.byte	0x00, 0xf0, 0x11, 0x00


	//----- nvinfo : EIATTR_KPARAM_INFO
	.align		4
.L_9:
        /*0018*/ 	.byte	0x04, 0x17
        /*001a*/ 	.short	(.L_11 - .L_10)
.L_10:
        /*001c*/ 	.word	0x00000000
        /*0020*/ 	.short	0x0004
        /*0022*/ 	.short	0x001c
        /*0024*/ 	.byte	0x00, 0xf0, 0x11, 0x00


	//----- nvinfo : EIATTR_KPARAM_INFO
	.align		4
.L_11:
        /*0028*/ 	.byte	0x04, 0x17
        /*002a*/ 	.short	(.L_13 - .L_12)
.L_12:
        /*002c*/ 	.word	0x00000000
        /*0030*/ 	.short	0x0003
        /*0032*/ 	.short	0x0018
        /*0034*/ 	.byte	0x00, 0xf0, 0x11, 0x00


	//----- nvinfo : EIATTR_KPARAM_INFO
	.align		4
.L_13:
        /*0038*/ 	.byte	0x04, 0x17
        /*003a*/ 	.short	(.L_15 - .L_14)
.L_14:
        /*003c*/ 	.word	0x00000000
        /*0040*/ 	.short	0x0002
        /*0042*/ 	.short	0x0010
        /*0044*/ 	.byte	0x00, 0xf5, 0x21, 0x00


	//----- nvinfo : EIATTR_KPARAM_INFO
	.align		4
.L_15:
        /*0048*/ 	.byte	0x04, 0x17
        /*004a*/ 	.short	(.L_17 - .L_16)
.L_16:
        /*004c*/ 	.word	0x00000000
        /*0050*/ 	.short	0x0001
        /*0052*/ 	.short	0x0008
        /*0054*/ 	.byte	0x00, 0xf5, 0x21, 0x00


	//----- nvinfo : EIATTR_KPARAM_INFO
	.align		4
.L_17:
        /*0058*/ 	.byte	0x04, 0x17
        /*005a*/ 	.short	(.L_19 - .L_18)
.L_18:
        /*005c*/ 	.word	0x00000000
        /*0060*/ 	.short	0x0000
        /*0062*/ 	.short	0x0000
        /*0064*/ 	.byte	0x00, 0xf5, 0x21, 0x00


	//----- nvinfo : EIATTR_SPARSE_MMA_MASK
	.align		4
.L_19:
        /*0068*/ 	.byte	0x03, 0x50
        /*006a*/ 	.short	0x0000


	//----- nvinfo : EIATTR_MAXREG_COUNT
	.align		4
        /*006c*/ 	.byte	0x03, 0x1b
        /*006e*/ 	.short	0x00ff


	//----- nvinfo : EIATTR_MERCURY_ISA_VERSION
	.align		4
        /*0070*/ 	.byte	0x03, 0x5f
        /*0072*/ 	.short	0x0101


	//----- nvinfo : EIATTR_VRC_CTA_INIT_COUNT
	.align		4
        /*0074*/ 	.byte	0x02, 0x4a
	.zero		1
	.zero		1


	//----- nvinfo : EIATTR_EXIT_INSTR_OFFSETS
	.align		4
        /*0078*/ 	.byte	0x04, 0x1c
        /*007a*/ 	.short	(.L_21 - .L_20)


	//   ....[0]....
.L_20:
        /*007c*/ 	.word	0x000000e0


	//   ....[1]....
        /*0080*/ 	.word	0x00000650


	//----- nvinfo : EIATTR_CBANK_PARAM_SIZE
	.align		4
.L_21:
        /*0084*/ 	.byte	0x03, 0x19
        /*0086*/ 	.short	0x0024


	//----- nvinfo : EIATTR_PARAM_CBANK
	.align		4
        /*0088*/ 	.byte	0x04, 0x0a
        /*008a*/ 	.short	(.L_23 - .L_22)
	.align		4
.L_22:
        /*008c*/ 	.word	index@(.nv.constant0._Z19convolution2DKernelPfS_S_iii)
        /*0090*/ 	.short	0x0380
        /*0092*/ 	.short	0x0024


	//----- nvinfo : EIATTR_SW_WAR
	.align		4
.L_23:
        /*0094*/ 	.byte	0x04, 0x36
        /*0096*/ 	.short	(.L_25 - .L_24)
.L_24:
        /*0098*/ 	.word	0x00000008
.L_25:


//--------------------- .nv.callgraph             --------------------------
	.section	.nv.callgraph,"",@"SHT_CUDA_CALLGRAPH"
	.align	4
	.sectionentsize	8
	.align		4
        /*0000*/ 	.word	0x00000000
	.align		4
        /*0004*/ 	.word	0xffffffff
	.align		4
        /*0008*/ 	.word	0x00000000
	.align		4
        /*000c*/ 	.word	0xfffffffe
	.align		4
        /*0010*/ 	.word	0x00000000
	.align		4
        /*0014*/ 	.word	0xfffffffd
	.align		4
        /*0018*/ 	.word	0x00000000
	.align		4
        /*001c*/ 	.word	0xfffffffc


//--------------------- .text._Z19convolution2DKernelPfS_S_iii --------------------------
	.section	.text._Z19convolution2DKernelPfS_S_iii,"ax",@progbits
	.align	128
        .global         _Z19convolution2DKernelPfS_S_iii
        .type           _Z19convolution2DKernelPfS_S_iii,@function
        .size           _Z19convolution2DKernelPfS_S_iii,(.L_x_2 - _Z19convolution2DKernelPfS_S_iii)
        .other          _Z19convolution2DKernelPfS_S_iii,@"STO_CUDA_ENTRY STV_DEFAULT"
_Z19convolution2DKernelPfS_S_iii:
.text._Z19convolution2DKernelPfS_S_iii:
[----:B------:R-:W-:Y:S01]  /*0000*/  LDC R1, c[0x0][0x37c] ;  /* 0x0000df00ff017b82 */ /* 0x000fe20000000800 */
[----:B------:R-:W0:Y:S07]  /*0010*/  S2R R7, SR_TID.Y ;  /* 0x0000000000077919 */ /* 0x000e2e0000002200 */
[----:B------:R-:W1:Y:S01]  /*0020*/  LDC R3, c[0x0][0x360] ;  /* 0x0000d800ff037b82 */ /* 0x000e620000000800 */
[----:B------:R-:W1:Y:S07]  /*0030*/  S2R R2, SR_TID.X ;  /* 0x0000000000027919 */ /* 0x000e6e0000002100 */
[----:B------:R-:W0:Y:S08]  /*0040*/  S2UR UR5, SR_CTAID.Y ;  /* 0x00000000000579c3 */ /* 0x000e300000002600 */
[----:B------:R-:W0:Y:S08]  /*0050*/  LDC R0, c[0x0][0x364] ;  /* 0x0000d900ff007b82 */ /* 0x000e300000000800 */
[----:B------:R-:W1:Y:S08]  /*0060*/  S2UR UR4, SR_CTAID.X ;  /* 0x00000000000479c3 */ /* 0x000e700000002500 */
[----:B------:R-:W2:Y:S08]  /*0070*/  LDC.64 R4, c[0x0][0x398] ;  /* 0x0000e600ff047b82 */ /* 0x000eb00000000a00 */
[----:B------:R-:W3:Y:S01]  /*0080*/  LDC R16, c[0x0][0x3a0] ;  /* 0x0000e800ff107b82 */ /* 0x000ee20000000800 */
[----:B0-----:R-:W-:-:S02]  /*0090*/  IMAD R0, R0, UR5, R7 ;  /* 0x0000000500007c24 */ /* 0x001fc4000f8e0207 */
[----:B-1----:R-:W-:-:S03]  /*00a0*/  IMAD R3, R3, UR4, R2 ;  /* 0x0000000403037c24 */ /* 0x002fc6000f8e0202 */
[----:B--2---:R-:W-:-:S04]  /*00b0*/  ISETP.GE.AND P0, PT, R0, R5, PT ;  /* 0x000000050000720c */ /* 0x004fc80003f06270 */
[----:B------:R-:W-:-:S04]  /*00c0*/  ISETP.GE.OR P0, PT, R3, R4, P0 ;  /* 0x000000040300720c */ /* 0x000fc80000706670 */
[----:B---3--:R-:W-:-:S13]  /*00d0*/  ISETP.LT.OR P0, PT, R16, 0x1, P0 ;  /* 0x000000011000780c */ /* 0x008fda0000701670 */
[----:B------:R-:W-:Y:S05]  /*00e0*/  @P0 EXIT ;  /* 0x000000000000094d */ /* 0x000fea0003800000 */
[----:B------:R-:W-:Y:S01]  /*00f0*/  IADD3 R7, PT, PT, R5, -0x1, RZ ;  /* 0xffffffff05077810 */ /* 0x000fe20007ffe0ff */
[----:B------:R-:W0:Y:S01]  /*0100*/  LDCU.64 UR4, c[0x0][0x358] ;  /* 0x00006b00ff0477ac */ /* 0x000e220008000a00 */
[----:B------:R-:W-:Y:S02]  /*0110*/  IADD3 R2, PT, PT, R4, -0x1, RZ ;  /* 0xffffffff04027810 */ /* 0x000fe40007ffe0ff */
[C---:B------:R-:W-:Y:S02]  /*0120*/  VIMNMX.U32 R5, PT, PT, R0.reuse, 0x1, !PT ;  /* 0x0000000100057848 */ /* 0x040fe40007fe0000 */
[----:B------:R-:W-:Y:S02]  /*0130*/  VIMNMX R6, PT, PT, R3, 0x1, !PT ;  /* 0x0000000103067848 */ /* 0x000fe40007fe0100 */
[----:B------:R-:W-:Y:S01]  /*0140*/  IADD3 R11, PT, PT, R5, -0x1, RZ ;  /* 0xffffffff050b7810 */ /* 0x000fe20007ffe0ff */
[----:B------:R-:W-:Y:S01]  /*0150*/  IMAD R5, R0, R4, R3 ;  /* 0x0000000400057224 */ /* 0x000fe200078e0203 */
[----:B------:R-:W-:-:S02]  /*0160*/  VIMNMX.RELU R13, PT, PT, R3, R2, PT ;  /* 0x00000002030d7248 */ /* 0x000fc40003fe1100 */
[----:B------:R-:W-:Y:S02]  /*0170*/  VIADDMNMX.RELU R15, R3, 0x1, R2, PT ;  /* 0x00000001030f7846 */ /* 0x000fe40003801102 */
[----:B------:R-:W1:Y:S01]  /*0180*/  LDC.64 R2, c[0x0][0x390] ;  /* 0x0000e400ff027b82 */ /* 0x000e620000000a00 */
[----:B------:R-:W-:Y:S01]  /*0190*/  IADD3 R9, PT, PT, R6, -0x1, RZ ;  /* 0xffffffff06097810 */ /* 0x000fe20007ffe0ff */
[CC--:B------:R-:W-:Y:S01]  /*01a0*/  IMAD R19, R11.reuse, R4.reuse, R13 ;  /* 0x000000040b137224 */ /* 0x0c0fe200078e020d */
[C---:B------:R-:W-:Y:S02]  /*01b0*/  VIMNMX.U32 R6, PT, PT, R0.reuse, R7, PT ;  /* 0x0000000700067248 */ /* 0x040fe40003fe0000 */
[----:B------:R-:W-:Y:S01]  /*01c0*/  VIADDMNMX.U32 R0, R0, 0x1, R7, PT ;  /* 0x0000000100007846 */ /* 0x000fe20003800007 */
[-CC-:B------:R-:W-:Y:S02]  /*01d0*/  IMAD R17, R11, R4.reuse, R9.reuse ;  /* 0x000000040b117224 */ /* 0x180fe400078e0209 */
[----:B------:R-:W-:-:S02]  /*01e0*/  IMAD R25, R6, R4, R9 ;  /* 0x0000000406197224 */ /* 0x000fc400078e0209 */
[-CC-:B------:R-:W-:Y:S02]  /*01f0*/  IMAD R7, R6, R4.reuse, R13.reuse ;  /* 0x0000000406077224 */ /* 0x180fe400078e020d */
[CC--:B------:R-:W-:Y:S02]  /*0200*/  IMAD R27, R0.reuse, R4.reuse, R13 ;  /* 0x00000004001b7224 */ /* 0x0c0fe400078e020d */
[-C--:B------:R-:W-:Y:S02]  /*0210*/  IMAD R11, R11, R4.reuse, R15 ;  /* 0x000000040b0b7224 */ /* 0x080fe400078e020f */
[CC--:B------:R-:W-:Y:S02]  /*0220*/  IMAD R9, R0.reuse, R4.reuse, R9 ;  /* 0x0000000400097224 */ /* 0x0c0fe400078e0209 */
[-CC-:B------:R-:W-:Y:S02]  /*0230*/  IMAD R13, R0, R4.reuse, R15.reuse ;  /* 0x00000004000d7224 */ /* 0x180fe400078e020f */
[----:B------:R-:W-:-:S02]  /*0240*/  IMAD R23, R6, R4, R15 ;  /* 0x0000000406177224 */ /* 0x000fc400078e020f */
[-C--:B------:R-:W-:Y:S02]  /*0250*/  IMAD R0, R5, R16.reuse, RZ ;  /* 0x0000001005007224 */ /* 0x080fe400078e02ff */
[-C--:B------:R-:W-:Y:S02]  /*0260*/  IMAD R17, R17, R16.reuse, RZ ;  /* 0x0000001011117224 */ /* 0x080fe400078e02ff */
[-C--:B------:R-:W-:Y:S02]  /*0270*/  IMAD R19, R19, R16.reuse, RZ ;  /* 0x0000001013137224 */ /* 0x080fe400078e02ff */
[-C--:B------:R-:W-:Y:S02]  /*0280*/  IMAD R21, R11, R16.reuse, RZ ;  /* 0x000000100b157224 */ /* 0x080fe400078e02ff */
[-C--:B------:R-:W-:Y:S02]  /*0290*/  IMAD R25, R25, R16.reuse, RZ ;  /* 0x0000001019197224 */ /* 0x080fe400078e02ff */
[----:B------:R-:W-:-:S02]  /*02a0*/  IMAD R29, R9, R16, RZ ;  /* 0x00000010091d7224 */ /* 0x000fc400078e02ff */
[-C--:B------:R-:W-:Y:S02]  /*02b0*/  IMAD R14, R7, R16.reuse, RZ ;  /* 0x00000010070e7224 */ /* 0x080fe400078e02ff */
[-C--:B------:R-:W-:Y:S02]  /*02c0*/  IMAD R15, R13, R16.reuse, RZ ;  /* 0x000000100d0f7224 */ /* 0x080fe400078e02ff */
[-C--:B------:R-:W-:Y:S02]  /*02d0*/  IMAD R27, R27, R16.reuse, RZ ;  /* 0x000000101b1b7224 */ /* 0x080fe400078e02ff */
[----:B------:R-:W-:Y:S01]  /*02e0*/  IMAD R23, R23, R16, RZ ;  /* 0x0000001017177224 */ /* 0x000fe200078e02ff */
[----:B0-----:R-:W-:-:S07]  /*02f0*/  IADD3 R16, PT, PT, -R16, RZ, RZ ;  /* 0x000000ff10107210 */ /* 0x001fce0007ffe1ff */
.L_x_0:
[----:B0-----:R-:W0:Y:S01]  /*0300*/  LDC.64 R4, c[0x0][0x380] ;  /* 0x0000e000ff047b82 */ /* 0x001e220000000a00 */
[----:B-1----:R-:W2:Y:S04]  /*0310*/  LDG.E R18, desc[UR4][R2.64] ;  /* 0x0000000402127981 */ /* 0x002ea8000c1e1900 */
[----:B------:R-:W3:Y:S04]  /*0320*/  LDG.E R22, desc[UR4][R2.64+0x4] ;  /* 0x0000040402167981 */ /* 0x000ee8000c1e1900 */
[----:B------:R-:W4:Y:S04]  /*0330*/  LDG.E R26, desc[UR4][R2.64+0x8] ;  /* 0x00000804021a7981 */ /* 0x000f28000c1e1900 */
[----:B------:R-:W5:Y:S01]  /*0340*/  LDG.E R28, desc[UR4][R2.64+0x14] ;  /* 0x00001404021c7981 */ /* 0x000f62000c1e1900 */
[----:B0-----:R-:W-:-:S04]  /*0350*/  IMAD.WIDE R6, R17, 0x4, R4 ;  /* 0x0000000411067825 */ /* 0x001fc800078e0204 */
[--C-:B------:R-:W-:Y:S02]  /*0360*/  IMAD.WIDE R8, R19, 0x4, R4.reuse ;  /* 0x0000000413087825 */ /* 0x100fe400078e0204 */
[----:B------:R-:W2:Y:S02]  /*0370*/  LDG.E R7, desc[UR4][R6.64] ;  /* 0x0000000406077981 */ /* 0x000ea4000c1e1900 */
[--C-:B------:R-:W-:Y:S02]  /*0380*/  IMAD.WIDE R10, R21, 0x4, R4.reuse ;  /* 0x00000004150a7825 */ /* 0x100fe400078e0204 */
[----:B------:R-:W3:Y:S04]  /*0390*/  LDG.E R9, desc[UR4][R8.64] ;  /* 0x0000000408097981 */ /* 0x000ee8000c1e1900 */
[----:B------:R-:W4:Y:S01]  /*03a0*/  LDG.E R10, desc[UR4][R10.64] ;  /* 0x000000040a0a7981 */ /* 0x000f22000c1e1900 */
[----:B------:R-:W-:-:S05]  /*03b0*/  IMAD.WIDE R12, R25, 0x4, R4 ;  /* 0x00000004190c7825 */ /* 0x000fca00078e0204 */
[----:B------:R0:W5:Y:S02]  /*03c0*/  LDG.E R20, desc[UR4][R12.64] ;  /* 0x000000040c147981 */ /* 0x000164000c1e1900 */
[----:B0-----:R-:W-:-:S06]  /*03d0*/  IMAD.WIDE R12, R27, 0x4, R4 ;  /* 0x000000041b0c7825 */ /* 0x001fcc00078e0204 */
[----:B------:R-:W5:Y:S04]  /*03e0*/  LDG.E R12, desc[UR4][R12.64] ;  /* 0x000000040c0c7981 */ /* 0x000f68000c1e1900 */
[----:B------:R-:W5:Y:S01]  /*03f0*/  LDG.E R13, desc[UR4][R2.64+0x1c] ;  /* 0x00001c04020d7981 */ /* 0x000f62000c1e1900 */
[----:B--2---:R-:W-:-:S04]  /*0400*/  FFMA R18, R18, R7, RZ ;  /* 0x0000000712127223 */ /* 0x004fc800000000ff */
[----:B---3--:R-:W-:Y:S01]  /*0410*/  FFMA R24, R22, R9, R18 ;  /* 0x0000000916187223 */ /* 0x008fe20000000012 */
[----:B------:R-:W-:Y:S01]  /*0420*/  IMAD.WIDE R8, R14, 0x4, R4 ;  /* 0x000000040e087825 */ /* 0x000fe200078e0204 */
[----:B------:R-:W5:Y:S03]  /*0430*/  LDG.E R18, desc[UR4][R2.64+0xc] ;  /* 0x00000c0402127981 */ /* 0x000f66000c1e1900 */
[----:B----4-:R-:W-:Y:S01]  /*0440*/  FFMA R26, R26, R10, R24 ;  /* 0x0000000a1a1a7223 */ /* 0x010fe20000000018 */
[--C-:B------:R-:W-:Y:S01]  /*0450*/  IMAD.WIDE R10, R23, 0x4, R4.reuse ;  /* 0x00000004170a7825 */ /* 0x100fe200078e0204 */
[----:B------:R-:W2:Y:S04]  /*0460*/  LDG.E R24, desc[UR4][R2.64+0x10] ;  /* 0x0000100402187981 */ /* 0x000ea8000c1e1900 */
[----:B------:R-:W2:Y:S01]  /*0470*/  LDG.E R8, desc[UR4][R8.64] ;  /* 0x0000000408087981 */ /* 0x000ea2000c1e1900 */
[----:B------:R-:W-:-:S03]  /*0480*/  IMAD.WIDE R6, R29, 0x4, R4 ;  /* 0x000000041d067825 */ /* 0x000fc600078e0204 */
[----:B------:R-:W3:Y:S01]  /*0490*/  LDG.E R11, desc[UR4][R10.64] ;  /* 0x000000040a0b7981 */ /* 0x000ee2000c1e1900 */
[----:B------:R-:W-:-:S03]  /*04a0*/  IMAD.WIDE R4, R15, 0x4, R4 ;  /* 0x000000040f047825 */ /* 0x000fc600078e0204 */
[----:B------:R0:W4:Y:S04]  /*04b0*/  LDG.E R22, desc[UR4][R6.64] ;  /* 0x0000000406167981 */ /* 0x000128000c1e1900 */
[----:B------:R-:W4:Y:S04]  /*04c0*/  LDG.E R9, desc[UR4][R2.64+0x18] ;  /* 0x0000180402097981 */ /* 0x000f28000c1e1900 */
[----:B------:R-:W4:Y:S01]  /*04d0*/  LDG.E R4, desc[UR4][R4.64] ;  /* 0x0000000404047981 */ /* 0x000f22000c1e1900 */
[----:B0-----:R-:W0:Y:S03]  /*04e0*/  LDC.64 R6, c[0x0][0x388] ;  /* 0x0000e200ff067b82 */ /* 0x001e260000000a00 */
[----:B------:R-:W4:Y:S01]  /*04f0*/  LDG.E R5, desc[UR4][R2.64+0x20] ;  /* 0x0000200402057981 */ /* 0x000f22000c1e1900 */
[----:B------:R-:W-:-:S04]  /*0500*/  IADD3 R16, PT, PT, R16, 0x1, RZ ;  /* 0x0000000110107810 */ /* 0x000fc80007ffe0ff */
[----:B------:R-:W-:Y:S02]  /*0510*/  ISETP.NE.AND P0, PT, R16, RZ, PT ;  /* 0x000000ff1000720c */ /* 0x000fe40003f05270 */
[----:B------:R-:W-:Y:S01]  /*0520*/  IADD3 R15, PT, PT, R15, 0x1, RZ ;  /* 0x000000010f0f7810 */ /* 0x000fe20007ffe0ff */
[----:B0-----:R-:W-:Y:S01]  /*0530*/  IMAD.WIDE R6, R0, 0x4, R6 ;  /* 0x0000000400067825 */ /* 0x001fe200078e0206 */
[----:B------:R-:W-:Y:S02]  /*0540*/  IADD3 R27, PT, PT, R27, 0x1, RZ ;  /* 0x000000011b1b7810 */ /* 0x000fe40007ffe0ff */
[----:B------:R-:W-:Y:S02]  /*0550*/  IADD3 R29, PT, PT, R29, 0x1, RZ ;  /* 0x000000011d1d7810 */ /* 0x000fe40007ffe0ff */
[----:B------:R-:W-:Y:S02]  /*0560*/  IADD3 R23, PT, PT, R23, 0x1, RZ ;  /* 0x0000000117177810 */ /* 0x000fe40007ffe0ff */
[----:B------:R-:W-:-:S02]  /*0570*/  IADD3 R14, PT, PT, R14, 0x1, RZ ;  /* 0x000000010e0e7810 */ /* 0x000fc40007ffe0ff */
[----:B------:R-:W-:Y:S02]  /*0580*/  IADD3 R25, PT, PT, R25, 0x1, RZ ;  /* 0x0000000119197810 */ /* 0x000fe40007ffe0ff */
[----:B------:R-:W-:Y:S02]  /*0590*/  IADD3 R21, PT, PT, R21, 0x1, RZ ;  /* 0x0000000115157810 */ /* 0x000fe40007ffe0ff */
[----:B------:R-:W-:Y:S02]  /*05a0*/  IADD3 R19, PT, PT, R19, 0x1, RZ ;  /* 0x0000000113137810 */ /* 0x000fe40007ffe0ff */
[----:B------:R-:W-:Y:S02]  /*05b0*/  IADD3 R17, PT, PT, R17, 0x1, RZ ;  /* 0x0000000111117810 */ /* 0x000fe40007ffe0ff */
[----:B------:R-:W-:Y:S01]  /*05c0*/  IADD3 R0, PT, PT, R0, 0x1, RZ ;  /* 0x0000000100007810 */ /* 0x000fe20007ffe0ff */
[----:B-----5:R-:W-:-:S04]  /*05d0*/  FFMA R18, R18, R20, R26 ;  /* 0x0000001412127223 */ /* 0x020fc8000000001a */
[----:B--2---:R-:W-:-:S04]  /*05e0*/  FFMA R8, R24, R8, R18 ;  /* 0x0000000818087223 */ /* 0x004fc80000000012 */
[----:B---3--:R-:W-:-:S04]  /*05f0*/  FFMA R8, R28, R11, R8 ;  /* 0x0000000b1c087223 */ /* 0x008fc80000000008 */
[----:B----4-:R-:W-:-:S04]  /*0600*/  FFMA R8, R9, R22, R8 ;  /* 0x0000001609087223 */ /* 0x010fc80000000008 */
[----:B------:R-:W-:-:S04]  /*0610*/  FFMA R8, R13, R12, R8 ;  /* 0x0000000c0d087223 */ /* 0x000fc80000000008 */
[----:B------:R-:W-:-:S05]  /*0620*/  FFMA R9, R5, R4, R8 ;  /* 0x0000000405097223 */ /* 0x000fca0000000008 */
[----:B------:R0:W-:Y:S01]  /*0630*/  STG.E desc[UR4][R6.64], R9 ;  /* 0x0000000906007986 */ /* 0x0001e2000c101904 */
[----:B------:R-:W-:Y:S05]  /*0640*/  @P0 BRA `(.L_x_0) ;  /* 0xfffffffc002c0947 */ /* 0x000fea000383ffff */
[----:B------:R-:W-:Y:S05]  /*0650*/  EXIT ;  /* 0x000000000000794d */ /* 0x000fea0003800000 */
.L_x_1:
[----:B------:R-:W-:-:S00]  /*0660*/  BRA `(.L_x_1) ;  /* 0xfffffffc00fc7947 */ /* 0x000fc0000383ffff */
[----:B------:R-:W-:-:S00]  /*0670*/  NOP ;  /* 0x0000000000007918 */ /* 0x000fc00000000000 */
        /* <DEDUP_REMOVED lines=8> */
.L_x_2:


//--------------------- .nv.shared.reserved.0     --------------------------
	.section	.nv.shared.reserved.0,"aw",@nobits
	.weak		__nv_reservedSMEM_offset_0_alias
	.size		__nv_reservedSMEM_offset_0_alias, 0, 64
	.other		__nv_reservedSMEM_offset_0_alias,@"STO_CUDA_RESERVED_SHARED STV_DEFAULT"
__nv_reservedSMEM_offset_0_alias:
	.zero		0
	.zero		64


//--------------------- .nv.constant0._Z19convolution2DKernelPfS_S_iii --------------------------
	.section	.nv.constant0._Z19convolution2DKernelPfS_S_iii,"a",@progbits
	.sectionflags	@""
	.align	4
.nv.constant0._Z19convolution2DKernelPfS_S_iii:
	.zero		932


//--------------------- SYMBOLS --------------------------

	.type		.nv.reservedSmem.offset0,@object
	.size		.nv.reservedSmem.offset0,0x4
